//
// Generated by NVIDIA NVVM Compiler
//
// Compiler Build ID: CL-36424714
// Cuda compilation tools, release 13.0, V13.0.88
// Based on NVVM 20.0.0
//

.version 9.0
.target sm_100
.address_size 64

	// .globl	_Z6hellowv
.extern .func  (.param .b32 func_retval0) vprintf
(
	.param .b64 vprintf_param_0,
	.param .b64 vprintf_param_1
)
;
.global .align 1 .b8 $str[43] = {72, 101, 108, 108, 111, 32, 102, 114, 111, 109, 32, 67, 85, 68, 65, 32, 98, 108, 111, 99, 107, 32, 37, 100, 32, 97, 98, 100, 32, 116, 104, 114, 101, 97, 100, 32, 37, 100, 32, 33, 32, 10};

.visible .entry _Z6hellowv()
{
	.local .align 8 .b8 	__local_depot0[8];
	.reg .b64 	%SP;
	.reg .b64 	%SPL;
	.reg .b32 	%r<5>;
	.reg .b64 	%rd<5>;

	mov.u64 	%SPL, __local_depot0;
	cvta.local.u64 	%SP, %SPL;
	add.u64 	%rd1, %SP, 0;
	add.u64 	%rd2, %SPL, 0;
	mov.u32 	%r1, %ctaid.x;
	mov.u32 	%r2, %tid.x;
	st.local.v2.u32 	[%rd2], {%r1, %r2};
	mov.u64 	%rd3, $str;
	cvta.global.u64 	%rd4, %rd3;
	{ // callseq 0, 0
	.param .b64 param0;
	st.param.b64 	[param0], %rd4;
	.param .b64 param1;
	st.param.b64 	[param1], %rd1;
	.param .b32 retval0;
	call.uni (retval0), 
	vprintf, 
	(
	param0, 
	param1
	);
	ld.param.b32 	%r3, [retval0];
	} // callseq 0
	ret;

}


// ===== COMPILED SASS (sm_100) =====

	.target	sm_100

	.elftype	@"ET_EXEC"


//--------------------- .note.nv.tkinfo           --------------------------
	.section	.note.nv.tkinfo,"",@"SHT_NOTE"
	.sectionflags	@"SHF_NOTE_NV_TKINFO"
	.tkinfo
        /*0018*/ 	.word	0x00000002
        /*0030*/ 	.string	""
        /*0030*/ 	.string	"ptxas"
        /*0030*/ 	.string	"Cuda compilation tools, release 13.0, V13.0.88"
        /*0030*/ 	.string	"Build cuda_13.0.r13.0/compiler.36424714_0"
        /*0030*/ 	.string	"-arch sm_100 -m 64 "



//--------------------- .note.nv.cuinfo           --------------------------
	.section	.note.nv.cuinfo,"",@"SHT_NOTE"
	.sectionflags	@"SHF_NOTE_NV_CUINFO"
        /*0018*/ 	.short	0x0002
        /*001a*/ 	.short	0x0064
        /*001c*/ 	.short	0x0082
	.zero		2


//--------------------- .nv.info                  --------------------------
	.section	.nv.info,"",@"SHT_CUDA_INFO"
	.align	4


	//----- nvinfo : EIATTR_REGCOUNT
	.align		4
        /*0000*/ 	.byte	0x04, 0x2f
        /*0002*/ 	.short	(.L_2 - .L_1)
	.align		4
.L_1:
        /*0004*/ 	.word	index@(_Z6hellowv)
        /*0008*/ 	.word	0x00000018


	//----- nvinfo : EIATTR_FRAME_SIZE
	.align		4
.L_2:
        /*000c*/ 	.byte	0x04, 0x11
        /*000e*/ 	.short	(.L_4 - .L_3)
	.align		4
.L_3:
        /*0010*/ 	.word	index@(_Z6hellowv)
        /*0014*/ 	.word	0x00000008


	//----- nvinfo : EIATTR_MIN_STACK_SIZE
	.align		4
.L_4:
        /*0018*/ 	.byte	0x04, 0x12
        /*001a*/ 	.short	(.L_6 - .L_5)
	.align		4
.L_5:
        /*001c*/ 	.word	index@(_Z6hellowv)
        /*0020*/ 	.word	0x00000008
.L_6:


//--------------------- .nv.compat                --------------------------
	.section	.nv.compat,"",@"SHT_CUDA_COMPAT_INFO"
	.align	4
        /*0000*/ 	.byte	0x02, 0x09, 0x00, 0x00, 0x02, 0x02, 0x01, 0x00, 0x02, 0x05, 0x05, 0x00, 0x03, 0x07, 0x01, 0x01
        /*0010*/ 	.byte	0x02, 0x03, 0x00, 0x00, 0x02, 0x06, 0x01, 0x00, 0x04, 0x0b, 0x08, 0x00, 0x09, 0x00, 0x00, 0x00
        /*0020*/ 	.byte	0x00, 0x00, 0x00, 0x00


//--------------------- .nv.info._Z6hellowv       --------------------------
	.section	.nv.info._Z6hellowv,"",@"SHT_CUDA_INFO"
	.sectionflags	@""
	.align	4


	//----- nvinfo : EIATTR_CUDA_API_VERSION
	.align		4
        /*0000*/ 	.byte	0x04, 0x37
        /*0002*/ 	.short	(.L_8 - .L_7)
.L_7:
        /*0004*/ 	.word	0x00000082


	//----- nvinfo : EIATTR_SPARSE_MMA_MASK
	.align		4
.L_8:
        /*0008*/ 	.byte	0x03, 0x50
        /*000a*/ 	.short	0x0000


	//----- nvinfo : EIATTR_MAXREG_COUNT
	.align		4
        /*000c*/ 	.byte	0x03, 0x1b
        /*000e*/ 	.short	0x00ff


	//----- nvinfo : EIATTR_EXTERNS
	.align		4
        /*0010*/ 	.byte	0x04, 0x0f
        /*0012*/ 	.short	(.L_10 - .L_9)


	//   ....[0]....
	.align		4
.L_9:
        /*0014*/ 	.word	index@(vprintf)


	//----- nvinfo : EIATTR_MERCURY_ISA_VERSION
	.align		4
.L_10:
        /*0018*/ 	.byte	0x03, 0x5f
        /*001a*/ 	.short	0x0101


	//----- nvinfo : EIATTR_VRC_CTA_INIT_COUNT
	.align		4
        /*001c*/ 	.byte	0x02, 0x4a
	.zero		1
	.zero		1


	//----- nvinfo : EIATTR_SYSCALL_OFFSETS
	.align		4
        /*0020*/ 	.byte	0x04, 0x46
        /*0022*/ 	.short	(.L_12 - .L_11)


	//   ....[0]....
.L_11:
        /*0024*/ 	.word	0x000000f0


	//----- nvinfo : EIATTR_EXIT_INSTR_OFFSETS
	.align		4
.L_12:
        /*0028*/ 	.byte	0x04, 0x1c
        /*002a*/ 	.short	(.L_14 - .L_13)


	//   ....[0]....
.L_13:
        /*002c*/ 	.word	0x00000100


	//----- nvinfo : EIATTR_SW_WAR
	.align		4
.L_14:
        /*0030*/ 	.byte	0x04, 0x36
        /*0032*/ 	.short	(.L_16 - .L_15)
.L_15:
        /*0034*/ 	.word	0x00000008
.L_16:


//--------------------- .nv.callgraph             --------------------------
	.section	.nv.callgraph,"",@"SHT_CUDA_CALLGRAPH"
	.align	4
	.sectionentsize	8
	.align		4
        /*0000*/ 	.word	0x00000000
	.align		4
        /*0004*/ 	.word	0xffffffff
	.align		4
        /*0008*/ 	.word	index@(_Z6hellowv)
	.align		4
        /*000c*/ 	.word	index@(vprintf)
	.align		4
        /*0010*/ 	.word	0x00000000
	.align		4
        /*0014*/ 	.word	0xfffffffe
	.align		4
        /*0018*/ 	.word	0x00000000
	.align		4
        /*001c*/ 	.word	0xfffffffd
	.align		4
        /*0020*/ 	.word	0x00000000
	.align		4
        /*0024*/ 	.word	0xfffffffc


//--------------------- .nv.constant4             --------------------------
	.section	.nv.constant4,"a",@progbits
	.align	8
	.align		8
.nv.constant4:
        /*0000*/ 	.dword	vprintf
	.align		8
        /*0008*/ 	.dword	$str


//--------------------- .text._Z6hellowv          --------------------------
	.section	.text._Z6hellowv,"ax",@progbits
	.align	128
        .global         _Z6hellowv
        .type           _Z6hellowv,@function
        .size           _Z6hellowv,(.L_x_2 - _Z6hellowv)
        .other          _Z6hellowv,@"STO_CUDA_ENTRY STV_DEFAULT"
_Z6hellowv:
.text._Z6hellowv:
[----:B------:R-:W0:Y:S01]  /*0000*/  LDC R1, c[0x0][0x37c] ;  /* 0x0000df00ff017b82 */ /* 0x000e220000000800 */
[----:B------:R-:W1:Y:S01]  /*0010*/  S2R R8, SR_CTAID.X ;  /* 0x0000000000087919 */ /* 0x000e620000002500 */
[----:B0-----:R-:W-:Y:S01]  /*0020*/  VIADD R1, R1, 0xfffffff8 ;  /* 0xfffffff801017836 */ /* 0x001fe20000000000 */
[----:B------:R-:W-:Y:S01]  /*0030*/  MOV R0, 0x0 ;  /* 0x0000000000007802 */ /* 0x000fe20000000f00 */
[----:B------:R-:W0:Y:S01]  /*0040*/  LDCU UR4, c[0x0][0x2f8] ;  /* 0x00005f00ff0477ac */ /* 0x000e220008000800 */
[----:B------:R-:W1:Y:S03]  /*0050*/  S2R R9, SR_TID.X ;  /* 0x0000000000097919 */ /* 0x000e660000002100 */
[----:B------:R2:W3:Y:S01]  /*0060*/  LDC.64 R2, c[0x4][R0] ;  /* 0x0100000000027b82 */ /* 0x0004e20000000a00 */
[----:B------:R-:W4:Y:S01]  /*0070*/  LDCU.64 UR6, c[0x4][0x8] ;  /* 0x01000100ff0677ac */ /* 0x000f220008000a00 */
[----:B------:R-:W5:Y:S01]  /*0080*/  LDCU UR5, c[0x0][0x2fc] ;  /* 0x00005f80ff0577ac */ /* 0x000f620008000800 */
[----:B0-----:R-:W-:Y:S01]  /*0090*/  IADD3 R6, P0, PT, R1, UR4, RZ ;  /* 0x0000000401067c10 */ /* 0x001fe2000ff1e0ff */
[----:B----4-:R-:W-:Y:S01]  /*00a0*/  IMAD.U32 R4, RZ, RZ, UR6 ;  /* 0x00000006ff047e24 */ /* 0x010fe2000f8e00ff */
[----:B------:R-:W-:-:S03]  /*00b0*/  MOV R5, UR7 ;  /* 0x0000000700057c02 */ /* 0x000fc60008000f00 */
[----:B-----5:R-:W-:Y:S01]  /*00c0*/  IMAD.X R7, RZ, RZ, UR5, P0 ;  /* 0x00000005ff077e24 */ /* 0x020fe200080e06ff */
[----:B-1----:R2:W-:Y:S07]  /*00d0*/  STL.64 [R1], R8 ;  /* 0x0000000801007387 */ /* 0x0025ee0000100a00 */
[----:B------:R-:W-:-:S07]  /*00e0*/  LEPC R20, `(.L_x_0) ;  /* 0x000000001014794e */ /* 0x000fce0000000000 */
[----:B--23--:R-:W-:Y:S05]  /*00f0*/  CALL.ABS.NOINC R2 ;  /* 0x0000000002007343 */ /* 0x00cfea0003c00000 */
.L_x_0:
[----:B------:R-:W-:Y:S05]  /*0100*/  EXIT ;  /* 0x000000000000794d */ /* 0x000fea0003800000 */
.L_x_1:
[----:B------:R-:W-:-:S00]  /*0110*/  BRA `(.L_x_1) ;  /* 0xfffffffc00fc7947 */ /* 0x000fc0000383ffff */
[----:B------:R-:W-:-:S00]  /*0120*/  NOP ;  /* 0x0000000000007918 */ /* 0x000fc00000000000 */
        /* <DEDUP_REMOVED lines=13> */
.L_x_2:


//--------------------- .nv.global.init           --------------------------
	.section	.nv.global.init,"aw",@progbits
.nv.global.init:
	.type		$str,@object
	.size		$str,(.L_0 - $str)
$str:
        /*0000*/ 	.byte	0x48, 0x65, 0x6c, 0x6c, 0x6f, 0x20, 0x66, 0x72, 0x6f, 0x6d, 0x20, 0x43, 0x55, 0x44, 0x41, 0x20
        /*0010*/ 	.byte	0x62, 0x6c, 0x6f, 0x63, 0x6b, 0x20, 0x25, 0x64, 0x20, 0x61, 0x62, 0x64, 0x20, 0x74, 0x68, 0x72
        /*0020*/ 	.byte	0x65, 0x61, 0x64, 0x20, 0x25, 0x64, 0x20, 0x21, 0x20, 0x0a, 0x00
.L_0:


//--------------------- .nv.shared.reserved.0     --------------------------
	.section	.nv.shared.reserved.0,"aw",@nobits
	.weak		__nv_reservedSMEM_offset_0_alias
	.size		__nv_reservedSMEM_offset_0_alias, 0, 64
	.other		__nv_reservedSMEM_offset_0_alias,@"STO_CUDA_RESERVED_SHARED STV_DEFAULT"
__nv_reservedSMEM_offset_0_alias:
	.zero		0
	.zero		64


//--------------------- .nv.constant0._Z6hellowv  --------------------------
	.section	.nv.constant0._Z6hellowv,"a",@progbits
	.sectionflags	@""
	.align	4
.nv.constant0._Z6hellowv:
	.zero		896


//--------------------- SYMBOLS --------------------------

	.type		.nv.reservedSmem.offset0,@object
	.size		.nv.reservedSmem.offset0,0x4
	.type		vprintf,@function
